//
// Generated by NVIDIA NVVM Compiler
//
// Compiler Build ID: CL-36424714
// Cuda compilation tools, release 13.0, V13.0.88
// Based on NVVM 20.0.0
//

.version 9.0
.target sm_100
.address_size 64

	// .globl	_Z14reduceNeighborILj1024EEvPiS0_

.visible .entry _Z14reduceNeighborILj1024EEvPiS0_(
	.param .u64 .ptr .align 1 _Z14reduceNeighborILj1024EEvPiS0__param_0,
	.param .u64 .ptr .align 1 _Z14reduceNeighborILj1024EEvPiS0__param_1
)
{
	.reg .pred 	%p<7>;
	.reg .b32 	%r<59>;
	.reg .b64 	%rd<22>;

	ld.param.u64 	%rd3, [_Z14reduceNeighborILj1024EEvPiS0__param_0];
	ld.param.u64 	%rd4, [_Z14reduceNeighborILj1024EEvPiS0__param_1];
	cvta.to.global.u64 	%rd5, %rd4;
	mov.u32 	%r1, %tid.x;
	mov.u32 	%r2, %ctaid.x;
	mov.u32 	%r3, %ntid.x;
	mul.lo.s32 	%r4, %r2, %r3;
	shl.b32 	%r5, %r4, 3;
	mul.wide.u32 	%rd6, %r5, 4;
	add.s64 	%rd1, %rd5, %rd6;
	add.s32 	%r6, %r1, %r3;
	mul.wide.u32 	%rd7, %r6, 4;
	add.s64 	%rd8, %rd1, %rd7;
	ld.global.u32 	%r7, [%rd8];
	mul.wide.u32 	%rd9, %r1, 4;
	add.s64 	%rd2, %rd1, %rd9;
	ld.global.u32 	%r8, [%rd2];
	add.s32 	%r9, %r8, %r7;
	add.s32 	%r10, %r6, %r3;
	mul.wide.s32 	%rd10, %r3, 4;
	add.s64 	%rd11, %rd8, %rd10;
	ld.global.u32 	%r11, [%rd11];
	add.s32 	%r12, %r11, %r9;
	add.s32 	%r13, %r10, %r3;
	add.s64 	%rd12, %rd11, %rd10;
	ld.global.u32 	%r14, [%rd12];
	add.s32 	%r15, %r14, %r12;
	add.s32 	%r16, %r13, %r3;
	add.s64 	%rd13, %rd12, %rd10;
	ld.global.u32 	%r17, [%rd13];
	add.s32 	%r18, %r17, %r15;
	add.s32 	%r19, %r16, %r3;
	add.s64 	%rd14, %rd13, %rd10;
	ld.global.u32 	%r20, [%rd14];
	add.s32 	%r21, %r20, %r18;
	add.s32 	%r22, %r19, %r3;
	mul.wide.u32 	%rd15, %r22, 4;
	add.s64 	%rd16, %rd1, %rd15;
	ld.global.u32 	%r23, [%rd16];
	add.s32 	%r24, %r23, %r21;
	add.s32 	%r25, %r22, %r3;
	mul.wide.u32 	%rd17, %r25, 4;
	add.s64 	%rd18, %rd1, %rd17;
	ld.global.u32 	%r26, [%rd18];
	add.s32 	%r27, %r26, %r24;
	st.global.u32 	[%rd2], %r27;
	bar.sync 	0;
	setp.gt.u32 	%p1, %r1, 511;
	@%p1 bra 	$L__BB0_7;
	ld.global.u32 	%r28, [%rd2+2048];
	ld.global.u32 	%r29, [%rd2];
	add.s32 	%r30, %r29, %r28;
	st.global.u32 	[%rd2], %r30;
	bar.sync 	0;
	setp.gt.u32 	%p2, %r1, 255;
	@%p2 bra 	$L__BB0_7;
	ld.global.u32 	%r31, [%rd2+1024];
	ld.global.u32 	%r32, [%rd2];
	add.s32 	%r33, %r32, %r31;
	st.global.u32 	[%rd2], %r33;
	bar.sync 	0;
	setp.gt.u32 	%p3, %r1, 127;
	@%p3 bra 	$L__BB0_7;
	ld.global.u32 	%r34, [%rd2+512];
	ld.global.u32 	%r35, [%rd2];
	add.s32 	%r36, %r35, %r34;
	st.global.u32 	[%rd2], %r36;
	bar.sync 	0;
	setp.gt.u32 	%p4, %r1, 63;
	@%p4 bra 	$L__BB0_7;
	ld.global.u32 	%r37, [%rd2+256];
	ld.global.u32 	%r38, [%rd2];
	add.s32 	%r39, %r38, %r37;
	st.global.u32 	[%rd2], %r39;
	bar.sync 	0;
	setp.gt.u32 	%p5, %r1, 31;
	@%p5 bra 	$L__BB0_7;
	ld.volatile.global.u32 	%r40, [%rd2+128];
	ld.volatile.global.u32 	%r41, [%rd2];
	add.s32 	%r42, %r41, %r40;
	st.volatile.global.u32 	[%rd2], %r42;
	ld.volatile.global.u32 	%r43, [%rd2+64];
	ld.volatile.global.u32 	%r44, [%rd2];
	add.s32 	%r45, %r44, %r43;
	st.volatile.global.u32 	[%rd2], %r45;
	ld.volatile.global.u32 	%r46, [%rd2+32];
	ld.volatile.global.u32 	%r47, [%rd2];
	add.s32 	%r48, %r47, %r46;
	st.volatile.global.u32 	[%rd2], %r48;
	ld.volatile.global.u32 	%r49, [%rd2+16];
	ld.volatile.global.u32 	%r50, [%rd2];
	add.s32 	%r51, %r50, %r49;
	st.volatile.global.u32 	[%rd2], %r51;
	ld.volatile.global.u32 	%r52, [%rd2+8];
	ld.volatile.global.u32 	%r53, [%rd2];
	add.s32 	%r54, %r53, %r52;
	st.volatile.global.u32 	[%rd2], %r54;
	ld.volatile.global.u32 	%r55, [%rd2+4];
	ld.volatile.global.u32 	%r56, [%rd2];
	add.s32 	%r57, %r56, %r55;
	st.volatile.global.u32 	[%rd2], %r57;
	setp.ne.s32 	%p6, %r1, 0;
	@%p6 bra 	$L__BB0_7;
	ld.global.u32 	%r58, [%rd1];
	cvta.to.global.u64 	%rd19, %rd3;
	mul.wide.u32 	%rd20, %r2, 4;
	add.s64 	%rd21, %rd19, %rd20;
	st.global.u32 	[%rd21], %r58;
$L__BB0_7:
	ret;

}


// ===== COMPILED SASS (sm_100) =====

	.target	sm_100

	.elftype	@"ET_EXEC"


//--------------------- .note.nv.tkinfo           --------------------------
	.section	.note.nv.tkinfo,"",@"SHT_NOTE"
	.sectionflags	@"SHF_NOTE_NV_TKINFO"
	.tkinfo
        /*0018*/ 	.word	0x00000002
        /*0030*/ 	.string	""
        /*0030*/ 	.string	"ptxas"
        /*0030*/ 	.string	"Cuda compilation tools, release 13.0, V13.0.88"
        /*0030*/ 	.string	"Build cuda_13.0.r13.0/compiler.36424714_0"
        /*0030*/ 	.string	"-arch sm_100 -m 64 "



//--------------------- .note.nv.cuinfo           --------------------------
	.section	.note.nv.cuinfo,"",@"SHT_NOTE"
	.sectionflags	@"SHF_NOTE_NV_CUINFO"
        /*0018*/ 	.short	0x0002
        /*001a*/ 	.short	0x0064
        /*001c*/ 	.short	0x0082
	.zero		2


//--------------------- .nv.info                  --------------------------
	.section	.nv.info,"",@"SHT_CUDA_INFO"
	.align	4


	//----- nvinfo : EIATTR_REGCOUNT
	.align		4
        /*0000*/ 	.byte	0x04, 0x2f
        /*0002*/ 	.short	(.L_1 - .L_0)
	.align		4
.L_0:
        /*0004*/ 	.word	index@(_Z14reduceNeighborILj1024EEvPiS0_)
        /*0008*/ 	.word	0x0000001a


	//----- nvinfo : EIATTR_FRAME_SIZE
	.align		4
.L_1:
        /*000c*/ 	.byte	0x04, 0x11
        /*000e*/ 	.short	(.L_3 - .L_2)
	.align		4
.L_2:
        /*0010*/ 	.word	index@(_Z14reduceNeighborILj1024EEvPiS0_)
        /*0014*/ 	.word	0x00000000


	//----- nvinfo : EIATTR_MIN_STACK_SIZE
	.align		4
.L_3:
        /*0018*/ 	.byte	0x04, 0x12
        /*001a*/ 	.short	(.L_5 - .L_4)
	.align		4
.L_4:
        /*001c*/ 	.word	index@(_Z14reduceNeighborILj1024EEvPiS0_)
        /*0020*/ 	.word	0x00000000
.L_5:


//--------------------- .nv.compat                --------------------------
	.section	.nv.compat,"",@"SHT_CUDA_COMPAT_INFO"
	.align	4
        /*0000*/ 	.byte	0x02, 0x09, 0x00, 0x00, 0x02, 0x02, 0x01, 0x00, 0x02, 0x05, 0x05, 0x00, 0x03, 0x07, 0x01, 0x01
        /*0010*/ 	.byte	0x02, 0x03, 0x00, 0x00, 0x02, 0x06, 0x01, 0x00, 0x04, 0x0b, 0x08, 0x00, 0x09, 0x00, 0x00, 0x00
        /*0020*/ 	.byte	0x00, 0x00, 0x00, 0x00


//--------------------- .nv.info._Z14reduceNeighborILj1024EEvPiS0_ --------------------------
	.section	.nv.info._Z14reduceNeighborILj1024EEvPiS0_,"",@"SHT_CUDA_INFO"
	.sectionflags	@""
	.align	4


	//----- nvinfo : EIATTR_CUDA_API_VERSION
	.align		4
        /*0000*/ 	.byte	0x04, 0x37
        /*0002*/ 	.short	(.L_7 - .L_6)
.L_6:
        /*0004*/ 	.word	0x00000082


	//----- nvinfo : EIATTR_KPARAM_INFO
	.align		4
.L_7:
        /*0008*/ 	.byte	0x04, 0x17
        /*000a*/ 	.short	(.L_9 - .L_8)
.L_8:
        /*000c*/ 	.word	0x00000000
        /*0010*/ 	.short	0x0001
        /*0012*/ 	.short	0x0008
        /*0014*/ 	.byte	0x00, 0xf5, 0x21, 0x00


	//----- nvinfo : EIATTR_KPARAM_INFO
	.align		4
.L_9:
        /*0018*/ 	.byte	0x04, 0x17
        /*001a*/ 	.short	(.L_11 - .L_10)
.L_10:
        /*001c*/ 	.word	0x00000000
        /*0020*/ 	.short	0x0000
        /*0022*/ 	.short	0x0000
        /*0024*/ 	.byte	0x00, 0xf5, 0x21, 0x00


	//----- nvinfo : EIATTR_SPARSE_MMA_MASK
	.align		4
.L_11:
        /*0028*/ 	.byte	0x03, 0x50
        /*002a*/ 	.short	0x0000


	//----- nvinfo : EIATTR_MAXREG_COUNT
	.align		4
        /*002c*/ 	.byte	0x03, 0x1b
        /*002e*/ 	.short	0x00ff


	//----- nvinfo : EIATTR_NUM_BARRIERS
	.align		4
        /*0030*/ 	.byte	0x02, 0x4c
        /*0032*/ 	.byte	0x01
	.zero		1


	//----- nvinfo : EIATTR_MERCURY_ISA_VERSION
	.align		4
        /*0034*/ 	.byte	0x03, 0x5f
        /*0036*/ 	.short	0x0101


	//----- nvinfo : EIATTR_VRC_CTA_INIT_COUNT
	.align		4
        /*0038*/ 	.byte	0x02, 0x4a
	.zero		1
	.zero		1


	//----- nvinfo : EIATTR_EXIT_INSTR_OFFSETS
	.align		4
        /*003c*/ 	.byte	0x04, 0x1c
        /*003e*/ 	.short	(.L_13 - .L_12)


	//   ....[0]....
.L_12:
        /*0040*/ 	.word	0x00000250


	//   ....[1]....
        /*0044*/ 	.word	0x000002c0


	//   ....[2]....
        /*0048*/ 	.word	0x00000330


	//   ....[3]....
        /*004c*/ 	.word	0x000003a0


	//   ....[4]....
        /*0050*/ 	.word	0x00000410


	//   ....[5]....
        /*0054*/ 	.word	0x000005b0


	//   ....[6]....
        /*0058*/ 	.word	0x00000600


	//----- nvinfo : EIATTR_CBANK_PARAM_SIZE
	.align		4
.L_13:
        /*005c*/ 	.byte	0x03, 0x19
        /*005e*/ 	.short	0x0010


	//----- nvinfo : EIATTR_PARAM_CBANK
	.align		4
        /*0060*/ 	.byte	0x04, 0x0a
        /*0062*/ 	.short	(.L_15 - .L_14)
	.align		4
.L_14:
        /*0064*/ 	.word	index@(.nv.constant0._Z14reduceNeighborILj1024EEvPiS0_)
        /*0068*/ 	.short	0x0380
        /*006a*/ 	.short	0x0010


	//----- nvinfo : EIATTR_SW_WAR
	.align		4
.L_15:
        /*006c*/ 	.byte	0x04, 0x36
        /*006e*/ 	.short	(.L_17 - .L_16)
.L_16:
        /*0070*/ 	.word	0x00000008
.L_17:


//--------------------- .nv.callgraph             --------------------------
	.section	.nv.callgraph,"",@"SHT_CUDA_CALLGRAPH"
	.align	4
	.sectionentsize	8
	.align		4
        /*0000*/ 	.word	0x00000000
	.align		4
        /*0004*/ 	.word	0xffffffff
	.align		4
        /*0008*/ 	.word	0x00000000
	.align		4
        /*000c*/ 	.word	0xfffffffe
	.align		4
        /*0010*/ 	.word	0x00000000
	.align		4
        /*0014*/ 	.word	0xfffffffd
	.align		4
        /*0018*/ 	.word	0x00000000
	.align		4
        /*001c*/ 	.word	0xfffffffc


//--------------------- .text._Z14reduceNeighborILj1024EEvPiS0_ --------------------------
	.section	.text._Z14reduceNeighborILj1024EEvPiS0_,"ax",@progbits
	.align	128
        .global         _Z14reduceNeighborILj1024EEvPiS0_
        .type           _Z14reduceNeighborILj1024EEvPiS0_,@function
        .size           _Z14reduceNeighborILj1024EEvPiS0_,(.L_x_1 - _Z14reduceNeighborILj1024EEvPiS0_)
        .other          _Z14reduceNeighborILj1024EEvPiS0_,@"STO_CUDA_ENTRY STV_DEFAULT"
_Z14reduceNeighborILj1024EEvPiS0_:
.text._Z14reduceNeighborILj1024EEvPiS0_:
[----:B------:R-:W-:Y:S01]  /*0000*/  LDC R1, c[0x0][0x37c] ;  /* 0x0000df00ff017b82 */ /* 0x000fe20000000800 */
[----:B------:R-:W0:Y:S07]  /*0010*/  S2R R0, SR_CTAID.X ;  /* 0x0000000000007919 */ /* 0x000e2e0000002500 */
[----:B------:R-:W0:Y:S01]  /*0020*/  LDC R13, c[0x0][0x360] ;  /* 0x0000d800ff0d7b82 */ /* 0x000e220000000800 */
[----:B------:R-:W1:Y:S01]  /*0030*/  LDCU.64 UR4, c[0x0][0x358] ;  /* 0x00006b00ff0477ac */ /* 0x000e620008000a00 */
[----:B------:R-:W2:Y:S06]  /*0040*/  S2R R5, SR_TID.X ;  /* 0x0000000000057919 */ /* 0x000eac0000002100 */
[----:B------:R-:W3:Y:S01]  /*0050*/  LDC.64 R2, c[0x0][0x388] ;  /* 0x0000e200ff027b82 */ /* 0x000ee20000000a00 */
[----:B0-----:R-:W-:-:S05]  /*0060*/  IMAD R4, R0, R13, RZ ;  /* 0x0000000d00047224 */ /* 0x001fca00078e02ff */
[----:B------:R-:W-:Y:S02]  /*0070*/  SHF.L.U32 R7, R4, 0x3, RZ ;  /* 0x0000000304077819 */ /* 0x000fe400000006ff */
[----:B--2---:R-:W-:-:S03]  /*0080*/  IADD3 R4, PT, PT, R5, R13, RZ ;  /* 0x0000000d05047210 */ /* 0x004fc60007ffe0ff */
[----:B---3--:R-:W-:-:S04]  /*0090*/  IMAD.WIDE.U32 R2, R7, 0x4, R2 ;  /* 0x0000000407027825 */ /* 0x008fc800078e0002 */
[----:B------:R-:W-:Y:S01]  /*00a0*/  IMAD.WIDE.U32 R14, R4, 0x4, R2 ;  /* 0x00000004040e7825 */ /* 0x000fe200078e0002 */
[----:B------:R-:W-:-:S04]  /*00b0*/  IADD3 R4, PT, PT, R13, R4, R13 ;  /* 0x000000040d047210 */ /* 0x000fc80007ffe00d */
[C---:B------:R-:W-:Y:S01]  /*00c0*/  IADD3 R8, PT, PT, R13.reuse, R4, R13 ;  /* 0x000000040d087210 */ /* 0x040fe20007ffe00d */
[C---:B------:R-:W-:Y:S01]  /*00d0*/  IMAD.WIDE R16, R13.reuse, 0x4, R14 ;  /* 0x000000040d107825 */ /* 0x040fe200078e020e */
[----:B-1----:R0:W2:Y:S03]  /*00e0*/  LDG.E R4, desc[UR4][R14.64] ;  /* 0x000000040e047981 */ /* 0x0020a6000c1e1900 */
[----:B------:R-:W-:Y:S02]  /*00f0*/  IMAD.WIDE R18, R13, 0x4, R16 ;  /* 0x000000040d127825 */ /* 0x000fe400078e0210 */
[----:B------:R-:W2:Y:S02]  /*0100*/  LDG.E R16, desc[UR4][R16.64] ;  /* 0x0000000410107981 */ /* 0x000ea4000c1e1900 */
[----:B------:R-:W-:-:S04]  /*0110*/  IMAD.WIDE.U32 R6, R5, 0x4, R2 ;  /* 0x0000000405067825 */ /* 0x000fc800078e0002 */
[----:B------:R-:W-:Y:S01]  /*0120*/  IMAD.IADD R12, R8, 0x1, R13 ;  /* 0x00000001080c7824 */ /* 0x000fe200078e020d */
[----:B------:R-:W2:Y:S01]  /*0130*/  LDG.E R21, desc[UR4][R6.64] ;  /* 0x0000000406157981 */ /* 0x000ea2000c1e1900 */
[----:B------:R-:W-:-:S03]  /*0140*/  IMAD.WIDE R8, R13, 0x4, R18 ;  /* 0x000000040d087825 */ /* 0x000fc600078e0212 */
[C---:B------:R-:W-:Y:S01]  /*0150*/  IADD3 R23, PT, PT, R12.reuse, R13, RZ ;  /* 0x0000000d0c177210 */ /* 0x040fe20007ffe0ff */
[----:B------:R-:W-:Y:S01]  /*0160*/  IMAD.WIDE.U32 R10, R12, 0x4, R2 ;  /* 0x000000040c0a7825 */ /* 0x000fe200078e0002 */
[----:B------:R-:W3:Y:S03]  /*0170*/  LDG.E R19, desc[UR4][R18.64] ;  /* 0x0000000412137981 */ /* 0x000ee6000c1e1900 */
[----:B------:R-:W-:Y:S02]  /*0180*/  IMAD.WIDE R12, R13, 0x4, R8 ;  /* 0x000000040d0c7825 */ /* 0x000fe400078e0208 */
[----:B------:R-:W3:Y:S02]  /*0190*/  LDG.E R8, desc[UR4][R8.64] ;  /* 0x0000000408087981 */ /* 0x000ee4000c1e1900 */
[----:B0-----:R-:W-:Y:S02]  /*01a0*/  IMAD.WIDE.U32 R14, R23, 0x4, R2 ;  /* 0x00000004170e7825 */ /* 0x001fe400078e0002 */
[----:B------:R-:W4:Y:S04]  /*01b0*/  LDG.E R10, desc[UR4][R10.64] ;  /* 0x000000040a0a7981 */ /* 0x000f28000c1e1900 */
[----:B------:R-:W4:Y:S04]  /*01c0*/  LDG.E R13, desc[UR4][R12.64] ;  /* 0x000000040c0d7981 */ /* 0x000f28000c1e1900 */
[----:B------:R-:W5:Y:S01]  /*01d0*/  LDG.E R15, desc[UR4][R14.64] ;  /* 0x000000040e0f7981 */ /* 0x000f62000c1e1900 */
[----:B------:R-:W-:-:S02]  /*01e0*/  ISETP.GT.U32.AND P0, PT, R5, 0x1ff, PT ;  /* 0x000001ff0500780c */ /* 0x000fc40003f04070 */
[----:B--2---:R-:W-:-:S04]  /*01f0*/  IADD3 R4, PT, PT, R16, R21, R4 ;  /* 0x0000001510047210 */ /* 0x004fc80007ffe004 */
[----:B---3--:R-:W-:-:S04]  /*0200*/  IADD3 R4, PT, PT, R8, R19, R4 ;  /* 0x0000001308047210 */ /* 0x008fc80007ffe004 */
[----:B----4-:R-:W-:-:S05]  /*0210*/  IADD3 R4, PT, PT, R10, R13, R4 ;  /* 0x0000000d0a047210 */ /* 0x010fca0007ffe004 */
[----:B-----5:R-:W-:-:S05]  /*0220*/  IMAD.IADD R17, R4, 0x1, R15 ;  /* 0x0000000104117824 */ /* 0x020fca00078e020f */
[----:B------:R0:W-:Y:S01]  /*0230*/  STG.E desc[UR4][R6.64], R17 ;  /* 0x0000001106007986 */ /* 0x0001e2000c101904 */
[----:B------:R-:W-:Y:S06]  /*0240*/  BAR.SYNC.DEFER_BLOCKING 0x0 ;  /* 0x0000000000007b1d */ /* 0x000fec0000010000 */
[----:B------:R-:W-:Y:S05]  /*0250*/  @P0 EXIT ;  /* 0x000000000000094d */ /* 0x000fea0003800000 */
[----:B------:R-:W2:Y:S04]  /*0260*/  LDG.E R4, desc[UR4][R6.64+0x800] ;  /* 0x0008000406047981 */ /* 0x000ea8000c1e1900 */
[----:B------:R-:W2:Y:S01]  /*0270*/  LDG.E R9, desc[UR4][R6.64] ;  /* 0x0000000406097981 */ /* 0x000ea2000c1e1900 */
[----:B------:R-:W-:Y:S02]  /*0280*/  ISETP.GT.U32.AND P0, PT, R5, 0xff, PT ;  /* 0x000000ff0500780c */ /* 0x000fe40003f04070 */
[----:B--2---:R-:W-:-:S05]  /*0290*/  IADD3 R9, PT, PT, R4, R9, RZ ;  /* 0x0000000904097210 */ /* 0x004fca0007ffe0ff */
[----:B------:R1:W-:Y:S01]  /*02a0*/  STG.E desc[UR4][R6.64], R9 ;  /* 0x0000000906007986 */ /* 0x0003e2000c101904 */
[----:B------:R-:W-:Y:S06]  /*02b0*/  BAR.SYNC.DEFER_BLOCKING 0x0 ;  /* 0x0000000000007b1d */ /* 0x000fec0000010000 */
[----:B------:R-:W-:Y:S05]  /*02c0*/  @P0 EXIT ;  /* 0x000000000000094d */ /* 0x000fea0003800000 */
[----:B------:R-:W2:Y:S04]  /*02d0*/  LDG.E R4, desc[UR4][R6.64+0x400] ;  /* 0x0004000406047981 */ /* 0x000ea8000c1e1900 */
[----:B-1----:R-:W2:Y:S01]  /*02e0*/  LDG.E R9, desc[UR4][R6.64] ;  /* 0x0000000406097981 */ /* 0x002ea2000c1e1900 */
[----:B------:R-:W-:Y:S01]  /*02f0*/  ISETP.GT.U32.AND P0, PT, R5, 0x7f, PT ;  /* 0x0000007f0500780c */ /* 0x000fe20003f04070 */
[----:B--2---:R-:W-:-:S05]  /*0300*/  IMAD.IADD R9, R4, 0x1, R9 ;  /* 0x0000000104097824 */ /* 0x004fca00078e0209 */
[----:B------:R1:W-:Y:S01]  /*0310*/  STG.E desc[UR4][R6.64], R9 ;  /* 0x0000000906007986 */ /* 0x0003e2000c101904 */
[----:B------:R-:W-:Y:S06]  /*0320*/  BAR.SYNC.DEFER_BLOCKING 0x0 ;  /* 0x0000000000007b1d */ /* 0x000fec0000010000 */
[----:B------:R-:W-:Y:S05]  /*0330*/  @P0 EXIT ;  /* 0x000000000000094d */ /* 0x000fea0003800000 */
[----:B------:R-:W2:Y:S04]  /*0340*/  LDG.E R4, desc[UR4][R6.64+0x200] ;  /* 0x0002000406047981 */ /* 0x000ea8000c1e1900 */
[----:B-1----:R-:W2:Y:S01]  /*0350*/  LDG.E R9, desc[UR4][R6.64] ;  /* 0x0000000406097981 */ /* 0x002ea2000c1e1900 */
        /* <DEDUP_REMOVED lines=12> */
[----:B------:R-:W2:Y:S04]  /*0420*/  LDG.E.STRONG.SYS R4, desc[UR4][R6.64+0x80] ;  /* 0x0000800406047981 */ /* 0x000ea8000c1f5900 */
[----:B-1----:R-:W2:Y:S02]  /*0430*/  LDG.E.STRONG.SYS R9, desc[UR4][R6.64] ;  /* 0x0000000406097981 */ /* 0x002ea4000c1f5900 */
[----:B--2---:R-:W-:-:S05]  /*0440*/  IADD3 R9, PT, PT, R4, R9, RZ ;  /* 0x0000000904097210 */ /* 0x004fca0007ffe0ff */
[----:B------:R1:W-:Y:S04]  /*0450*/  STG.E.STRONG.SYS desc[UR4][R6.64], R9 ;  /* 0x0000000906007986 */ /* 0x0003e8000c115904 */
[----:B------:R-:W2:Y:S04]  /*0460*/  LDG.E.STRONG.SYS R4, desc[UR4][R6.64+0x40] ;  /* 0x0000400406047981 */ /* 0x000ea8000c1f5900 */
[----:B------:R-:W2:Y:S02]  /*0470*/  LDG.E.STRONG.SYS R11, desc[UR4][R6.64] ;  /* 0x00000004060b7981 */ /* 0x000ea4000c1f5900 */
[----:B--2---:R-:W-:-:S05]  /*0480*/  IMAD.IADD R11, R4, 0x1, R11 ;  /* 0x00000001040b7824 */ /* 0x004fca00078e020b */
[----:B------:R2:W-:Y:S04]  /*0490*/  STG.E.STRONG.SYS desc[UR4][R6.64], R11 ;  /* 0x0000000b06007986 */ /* 0x0005e8000c115904 */
[----:B------:R-:W3:Y:S04]  /*04a0*/  LDG.E.STRONG.SYS R4, desc[UR4][R6.64+0x20] ;  /* 0x0000200406047981 */ /* 0x000ee8000c1f5900 */
[----:B------:R-:W3:Y:S02]  /*04b0*/  LDG.E.STRONG.SYS R13, desc[UR4][R6.64] ;  /* 0x00000004060d7981 */ /* 0x000ee4000c1f5900 */
[----:B---3--:R-:W-:-:S05]  /*04c0*/  IADD3 R13, PT, PT, R4, R13, RZ ;  /* 0x0000000d040d7210 */ /* 0x008fca0007ffe0ff */
[----:B------:R3:W-:Y:S04]  /*04d0*/  STG.E.STRONG.SYS desc[UR4][R6.64], R13 ;  /* 0x0000000d06007986 */ /* 0x0007e8000c115904 */
[----:B------:R-:W4:Y:S04]  /*04e0*/  LDG.E.STRONG.SYS R4, desc[UR4][R6.64+0x10] ;  /* 0x0000100406047981 */ /* 0x000f28000c1f5900 */
[----:B------:R-:W4:Y:S02]  /*04f0*/  LDG.E.STRONG.SYS R15, desc[UR4][R6.64] ;  /* 0x00000004060f7981 */ /* 0x000f24000c1f5900 */
[----:B----4-:R-:W-:-:S05]  /*0500*/  IMAD.IADD R15, R4, 0x1, R15 ;  /* 0x00000001040f7824 */ /* 0x010fca00078e020f */
[----:B------:R3:W-:Y:S04]  /*0510*/  STG.E.STRONG.SYS desc[UR4][R6.64], R15 ;  /* 0x0000000f06007986 */ /* 0x0007e8000c115904 */
[----:B------:R-:W4:Y:S04]  /*0520*/  LDG.E.STRONG.SYS R4, desc[UR4][R6.64+0x8] ;  /* 0x0000080406047981 */ /* 0x000f28000c1f5900 */
[----:B-1----:R-:W4:Y:S02]  /*0530*/  LDG.E.STRONG.SYS R9, desc[UR4][R6.64] ;  /* 0x0000000406097981 */ /* 0x002f24000c1f5900 */
[----:B----4-:R-:W-:-:S05]  /*0540*/  IADD3 R9, PT, PT, R4, R9, RZ ;  /* 0x0000000904097210 */ /* 0x010fca0007ffe0ff */
[----:B------:R3:W-:Y:S04]  /*0550*/  STG.E.STRONG.SYS desc[UR4][R6.64], R9 ;  /* 0x0000000906007986 */ /* 0x0007e8000c115904 */
[----:B------:R-:W4:Y:S04]  /*0560*/  LDG.E.STRONG.SYS R4, desc[UR4][R6.64+0x4] ;  /* 0x0000040406047981 */ /* 0x000f28000c1f5900 */
[----:B--2---:R-:W4:Y:S01]  /*0570*/  LDG.E.STRONG.SYS R11, desc[UR4][R6.64] ;  /* 0x00000004060b7981 */ /* 0x004f22000c1f5900 */
[----:B------:R-:W-:Y:S01]  /*0580*/  ISETP.NE.AND P0, PT, R5, RZ, PT ;  /* 0x000000ff0500720c */ /* 0x000fe20003f05270 */
[----:B----4-:R-:W-:-:S05]  /*0590*/  IMAD.IADD R11, R4, 0x1, R11 ;  /* 0x00000001040b7824 */ /* 0x010fca00078e020b */
[----:B------:R3:W-:Y:S07]  /*05a0*/  STG.E.STRONG.SYS desc[UR4][R6.64], R11 ;  /* 0x0000000b06007986 */ /* 0x0007ee000c115904 */
[----:B------:R-:W-:Y:S05]  /*05b0*/  @P0 EXIT ;  /* 0x000000000000094d */ /* 0x000fea0003800000 */
[----:B------:R-:W2:Y:S01]  /*05c0*/  LDG.E R3, desc[UR4][R2.64] ;  /* 0x0000000402037981 */ /* 0x000ea2000c1e1900 */
[----:B------:R-:W1:Y:S02]  /*05d0*/  LDC.64 R4, c[0x0][0x380] ;  /* 0x0000e000ff047b82 */ /* 0x000e640000000a00 */
[----:B-1----:R-:W-:-:S05]  /*05e0*/  IMAD.WIDE.U32 R4, R0, 0x4, R4 ;  /* 0x0000000400047825 */ /* 0x002fca00078e0004 */
[----:B--2---:R-:W-:Y:S01]  /*05f0*/  STG.E desc[UR4][R4.64], R3 ;  /* 0x0000000304007986 */ /* 0x004fe2000c101904 */
[----:B------:R-:W-:Y:S05]  /*0600*/  EXIT ;  /* 0x000000000000794d */ /* 0x000fea0003800000 */
.L_x_0:
[----:B------:R-:W-:-:S00]  /*0610*/  BRA `(.L_x_0) ;  /* 0xfffffffc00fc7947 */ /* 0x000fc0000383ffff */
[----:B------:R-:W-:-:S00]  /*0620*/  NOP ;  /* 0x0000000000007918 */ /* 0x000fc00000000000 */
        /* <DEDUP_REMOVED lines=13> */
.L_x_1:


//--------------------- .nv.shared.reserved.0     --------------------------
	.section	.nv.shared.reserved.0,"aw",@nobits
	.weak		__nv_reservedSMEM_offset_0_alias
	.size		__nv_reservedSMEM_offset_0_alias, 0, 64
	.other		__nv_reservedSMEM_offset_0_alias,@"STO_CUDA_RESERVED_SHARED STV_DEFAULT"
__nv_reservedSMEM_offset_0_alias:
	.zero		0
	.zero		64


//--------------------- .nv.constant0._Z14reduceNeighborILj1024EEvPiS0_ --------------------------
	.section	.nv.constant0._Z14reduceNeighborILj1024EEvPiS0_,"a",@progbits
	.sectionflags	@""
	.align	4
.nv.constant0._Z14reduceNeighborILj1024EEvPiS0_:
	.zero		912


//--------------------- SYMBOLS --------------------------

	.type		.nv.reservedSmem.offset0,@object
	.size		.nv.reservedSmem.offset0,0x4
